//
// Generated by NVIDIA NVVM Compiler
//
// Compiler Build ID: CL-36424714
// Cuda compilation tools, release 13.0, V13.0.88
// Based on NVVM 20.0.0
//

.version 9.0
.target sm_100
.address_size 64

	// .globl	_Z19hist_without_atomicPiS_

.visible .entry _Z19hist_without_atomicPiS_(
	.param .u64 .ptr .align 1 _Z19hist_without_atomicPiS__param_0,
	.param .u64 .ptr .align 1 _Z19hist_without_atomicPiS__param_1
)
{
	.reg .pred 	%p<2>;
	.reg .b32 	%r<8>;
	.reg .b64 	%rd<9>;

	ld.param.u64 	%rd2, [_Z19hist_without_atomicPiS__param_0];
	ld.param.u64 	%rd3, [_Z19hist_without_atomicPiS__param_1];
	cvta.to.global.u64 	%rd4, %rd3;
	mov.u32 	%r1, %tid.x;
	mov.u32 	%r2, %ntid.x;
	mov.u32 	%r3, %ctaid.x;
	mad.lo.s32 	%r4, %r2, %r3, %r1;
	mul.wide.s32 	%rd5, %r4, 4;
	add.s64 	%rd1, %rd4, %rd5;
	setp.gt.s32 	%p1, %r4, 999;
	@%p1 bra 	$L__BB0_2;
	cvta.to.global.u64 	%rd6, %rd2;
	ld.global.u32 	%r5, [%rd1];
	mul.wide.s32 	%rd7, %r5, 4;
	add.s64 	%rd8, %rd6, %rd7;
	ld.global.u32 	%r6, [%rd8];
	add.s32 	%r7, %r6, 1;
	st.global.u32 	[%rd8], %r7;
$L__BB0_2:
	ret;

}
	// .globl	_Z16hist_with_atomicPiS_
.visible .entry _Z16hist_with_atomicPiS_(
	.param .u64 .ptr .align 1 _Z16hist_with_atomicPiS__param_0,
	.param .u64 .ptr .align 1 _Z16hist_with_atomicPiS__param_1
)
{
	.reg .pred 	%p<2>;
	.reg .b32 	%r<7>;
	.reg .b64 	%rd<9>;

	ld.param.u64 	%rd2, [_Z16hist_with_atomicPiS__param_0];
	ld.param.u64 	%rd3, [_Z16hist_with_atomicPiS__param_1];
	cvta.to.global.u64 	%rd4, %rd3;
	mov.u32 	%r1, %tid.x;
	mov.u32 	%r2, %ntid.x;
	mov.u32 	%r3, %ctaid.x;
	mad.lo.s32 	%r4, %r2, %r3, %r1;
	mul.wide.s32 	%rd5, %r4, 4;
	add.s64 	%rd1, %rd4, %rd5;
	setp.gt.s32 	%p1, %r4, 999;
	@%p1 bra 	$L__BB1_2;
	cvta.to.global.u64 	%rd6, %rd2;
	ld.global.u32 	%r5, [%rd1];
	mul.wide.s32 	%rd7, %r5, 4;
	add.s64 	%rd8, %rd6, %rd7;
	atom.global.add.u32 	%r6, [%rd8], 1;
$L__BB1_2:
	ret;

}


// ===== COMPILED SASS (sm_100) =====

	.target	sm_100

	.elftype	@"ET_EXEC"


//--------------------- .note.nv.tkinfo           --------------------------
	.section	.note.nv.tkinfo,"",@"SHT_NOTE"
	.sectionflags	@"SHF_NOTE_NV_TKINFO"
	.tkinfo
        /*0018*/ 	.word	0x00000002
        /*0030*/ 	.string	""
        /*0030*/ 	.string	"ptxas"
        /*0030*/ 	.string	"Cuda compilation tools, release 13.0, V13.0.88"
        /*0030*/ 	.string	"Build cuda_13.0.r13.0/compiler.36424714_0"
        /*0030*/ 	.string	"-arch sm_100 -m 64 "



//--------------------- .note.nv.cuinfo           --------------------------
	.section	.note.nv.cuinfo,"",@"SHT_NOTE"
	.sectionflags	@"SHF_NOTE_NV_CUINFO"
        /*0018*/ 	.short	0x0002
        /*001a*/ 	.short	0x0064
        /*001c*/ 	.short	0x0082
	.zero		2


//--------------------- .nv.info                  --------------------------
	.section	.nv.info,"",@"SHT_CUDA_INFO"
	.align	4


	//----- nvinfo : EIATTR_REGCOUNT
	.align		4
        /*0000*/ 	.byte	0x04, 0x2f
        /*0002*/ 	.short	(.L_1 - .L_0)
	.align		4
.L_0:
        /*0004*/ 	.word	index@(_Z19hist_without_atomicPiS_)
        /*0008*/ 	.word	0x0000000a


	//----- nvinfo : EIATTR_FRAME_SIZE
	.align		4
.L_1:
        /*000c*/ 	.byte	0x04, 0x11
        /*000e*/ 	.short	(.L_3 - .L_2)
	.align		4
.L_2:
        /*0010*/ 	.word	index@(_Z19hist_without_atomicPiS_)
        /*0014*/ 	.word	0x00000000


	//----- nvinfo : EIATTR_REGCOUNT
	.align		4
.L_3:
        /*0018*/ 	.byte	0x04, 0x2f
        /*001a*/ 	.short	(.L_5 - .L_4)
	.align		4
.L_4:
        /*001c*/ 	.word	index@(_Z16hist_with_atomicPiS_)
        /*0020*/ 	.word	0x0000000a


	//----- nvinfo : EIATTR_FRAME_SIZE
	.align		4
.L_5:
        /*0024*/ 	.byte	0x04, 0x11
        /*0026*/ 	.short	(.L_7 - .L_6)
	.align		4
.L_6:
        /*0028*/ 	.word	index@(_Z16hist_with_atomicPiS_)
        /*002c*/ 	.word	0x00000000


	//----- nvinfo : EIATTR_MIN_STACK_SIZE
	.align		4
.L_7:
        /*0030*/ 	.byte	0x04, 0x12
        /*0032*/ 	.short	(.L_9 - .L_8)
	.align		4
.L_8:
        /*0034*/ 	.word	index@(_Z16hist_with_atomicPiS_)
        /*0038*/ 	.word	0x00000000


	//----- nvinfo : EIATTR_MIN_STACK_SIZE
	.align		4
.L_9:
        /*003c*/ 	.byte	0x04, 0x12
        /*003e*/ 	.short	(.L_11 - .L_10)
	.align		4
.L_10:
        /*0040*/ 	.word	index@(_Z19hist_without_atomicPiS_)
        /*0044*/ 	.word	0x00000000
.L_11:


//--------------------- .nv.compat                --------------------------
	.section	.nv.compat,"",@"SHT_CUDA_COMPAT_INFO"
	.align	4
        /*0000*/ 	.byte	0x02, 0x09, 0x00, 0x00, 0x02, 0x02, 0x01, 0x00, 0x02, 0x05, 0x05, 0x00, 0x03, 0x07, 0x01, 0x01
        /*0010*/ 	.byte	0x02, 0x03, 0x00, 0x00, 0x02, 0x06, 0x01, 0x00, 0x04, 0x0b, 0x08, 0x00, 0x09, 0x00, 0x00, 0x00
        /*0020*/ 	.byte	0x00, 0x00, 0x00, 0x00


//--------------------- .nv.info._Z16hist_with_atomicPiS_ --------------------------
	.section	.nv.info._Z16hist_with_atomicPiS_,"",@"SHT_CUDA_INFO"
	.sectionflags	@""
	.align	4


	//----- nvinfo : EIATTR_CUDA_API_VERSION
	.align		4
        /*0000*/ 	.byte	0x04, 0x37
        /*0002*/ 	.short	(.L_13 - .L_12)
.L_12:
        /*0004*/ 	.word	0x00000082


	//----- nvinfo : EIATTR_KPARAM_INFO
	.align		4
.L_13:
        /*0008*/ 	.byte	0x04, 0x17
        /*000a*/ 	.short	(.L_15 - .L_14)
.L_14:
        /*000c*/ 	.word	0x00000000
        /*0010*/ 	.short	0x0001
        /*0012*/ 	.short	0x0008
        /*0014*/ 	.byte	0x00, 0xf5, 0x21, 0x00


	//----- nvinfo : EIATTR_KPARAM_INFO
	.align		4
.L_15:
        /*0018*/ 	.byte	0x04, 0x17
        /*001a*/ 	.short	(.L_17 - .L_16)
.L_16:
        /*001c*/ 	.word	0x00000000
        /*0020*/ 	.short	0x0000
        /*0022*/ 	.short	0x0000
        /*0024*/ 	.byte	0x00, 0xf5, 0x21, 0x00


	//----- nvinfo : EIATTR_SPARSE_MMA_MASK
	.align		4
.L_17:
        /*0028*/ 	.byte	0x03, 0x50
        /*002a*/ 	.short	0x0000


	//----- nvinfo : EIATTR_MAXREG_COUNT
	.align		4
        /*002c*/ 	.byte	0x03, 0x1b
        /*002e*/ 	.short	0x00ff


	//----- nvinfo : EIATTR_MERCURY_ISA_VERSION
	.align		4
        /*0030*/ 	.byte	0x03, 0x5f
        /*0032*/ 	.short	0x0101


	//----- nvinfo : EIATTR_VRC_CTA_INIT_COUNT
	.align		4
        /*0034*/ 	.byte	0x02, 0x4a
	.zero		1
	.zero		1


	//----- nvinfo : EIATTR_EXIT_INSTR_OFFSETS
	.align		4
        /*0038*/ 	.byte	0x04, 0x1c
        /*003a*/ 	.short	(.L_19 - .L_18)


	//   ....[0]....
.L_18:
        /*003c*/ 	.word	0x00000070


	//   ....[1]....
        /*0040*/ 	.word	0x000000f0


	//----- nvinfo : EIATTR_CBANK_PARAM_SIZE
	.align		4
.L_19:
        /*0044*/ 	.byte	0x03, 0x19
        /*0046*/ 	.short	0x0010


	//----- nvinfo : EIATTR_PARAM_CBANK
	.align		4
        /*0048*/ 	.byte	0x04, 0x0a
        /*004a*/ 	.short	(.L_21 - .L_20)
	.align		4
.L_20:
        /*004c*/ 	.word	index@(.nv.constant0._Z16hist_with_atomicPiS_)
        /*0050*/ 	.short	0x0380
        /*0052*/ 	.short	0x0010


	//----- nvinfo : EIATTR_SW_WAR
	.align		4
.L_21:
        /*0054*/ 	.byte	0x04, 0x36
        /*0056*/ 	.short	(.L_23 - .L_22)
.L_22:
        /*0058*/ 	.word	0x00000008
.L_23:


//--------------------- .nv.info._Z19hist_without_atomicPiS_ --------------------------
	.section	.nv.info._Z19hist_without_atomicPiS_,"",@"SHT_CUDA_INFO"
	.sectionflags	@""
	.align	4


	//----- nvinfo : EIATTR_CUDA_API_VERSION
	.align		4
        /*0000*/ 	.byte	0x04, 0x37
        /*0002*/ 	.short	(.L_25 - .L_24)
.L_24:
        /*0004*/ 	.word	0x00000082


	//----- nvinfo : EIATTR_KPARAM_INFO
	.align		4
.L_25:
        /*0008*/ 	.byte	0x04, 0x17
        /*000a*/ 	.short	(.L_27 - .L_26)
.L_26:
        /*000c*/ 	.word	0x00000000
        /*0010*/ 	.short	0x0001
        /*0012*/ 	.short	0x0008
        /*0014*/ 	.byte	0x00, 0xf5, 0x21, 0x00


	//----- nvinfo : EIATTR_KPARAM_INFO
	.align		4
.L_27:
        /*0018*/ 	.byte	0x04, 0x17
        /*001a*/ 	.short	(.L_29 - .L_28)
.L_28:
        /*001c*/ 	.word	0x00000000
        /*0020*/ 	.short	0x0000
        /*0022*/ 	.short	0x0000
        /*0024*/ 	.byte	0x00, 0xf5, 0x21, 0x00


	//----- nvinfo : EIATTR_SPARSE_MMA_MASK
	.align		4
.L_29:
        /*0028*/ 	.byte	0x03, 0x50
        /*002a*/ 	.short	0x0000


	//----- nvinfo : EIATTR_MAXREG_COUNT
	.align		4
        /*002c*/ 	.byte	0x03, 0x1b
        /*002e*/ 	.short	0x00ff


	//----- nvinfo : EIATTR_MERCURY_ISA_VERSION
	.align		4
        /*0030*/ 	.byte	0x03, 0x5f
        /*0032*/ 	.short	0x0101


	//----- nvinfo : EIATTR_VRC_CTA_INIT_COUNT
	.align		4
        /*0034*/ 	.byte	0x02, 0x4a
	.zero		1
	.zero		1


	//----- nvinfo : EIATTR_EXIT_INSTR_OFFSETS
	.align		4
        /*0038*/ 	.byte	0x04, 0x1c
        /*003a*/ 	.short	(.L_31 - .L_30)


	//   ....[0]....
.L_30:
        /*003c*/ 	.word	0x00000070


	//   ....[1]....
        /*0040*/ 	.word	0x00000100


	//----- nvinfo : EIATTR_CBANK_PARAM_SIZE
	.align		4
.L_31:
        /*0044*/ 	.byte	0x03, 0x19
        /*0046*/ 	.short	0x0010


	//----- nvinfo : EIATTR_PARAM_CBANK
	.align		4
        /*0048*/ 	.byte	0x04, 0x0a
        /*004a*/ 	.short	(.L_33 - .L_32)
	.align		4
.L_32:
        /*004c*/ 	.word	index@(.nv.constant0._Z19hist_without_atomicPiS_)
        /*0050*/ 	.short	0x0380
        /*0052*/ 	.short	0x0010


	//----- nvinfo : EIATTR_SW_WAR
	.align		4
.L_33:
        /*0054*/ 	.byte	0x04, 0x36
        /*0056*/ 	.short	(.L_35 - .L_34)
.L_34:
        /*0058*/ 	.word	0x00000008
.L_35:


//--------------------- .nv.callgraph             --------------------------
	.section	.nv.callgraph,"",@"SHT_CUDA_CALLGRAPH"
	.align	4
	.sectionentsize	8
	.align		4
        /*0000*/ 	.word	0x00000000
	.align		4
        /*0004*/ 	.word	0xffffffff
	.align		4
        /*0008*/ 	.word	0x00000000
	.align		4
        /*000c*/ 	.word	0xfffffffe
	.align		4
        /*0010*/ 	.word	0x00000000
	.align		4
        /*0014*/ 	.word	0xfffffffd
	.align		4
        /*0018*/ 	.word	0x00000000
	.align		4
        /*001c*/ 	.word	0xfffffffc


//--------------------- .text._Z16hist_with_atomicPiS_ --------------------------
	.section	.text._Z16hist_with_atomicPiS_,"ax",@progbits
	.align	128
        .global         _Z16hist_with_atomicPiS_
        .type           _Z16hist_with_atomicPiS_,@function
        .size           _Z16hist_with_atomicPiS_,(.L_x_2 - _Z16hist_with_atomicPiS_)
        .other          _Z16hist_with_atomicPiS_,@"STO_CUDA_ENTRY STV_DEFAULT"
_Z16hist_with_atomicPiS_:
.text._Z16hist_with_atomicPiS_:
[----:B------:R-:W-:Y:S01]  /*0000*/  LDC R1, c[0x0][0x37c] ;  /* 0x0000df00ff017b82 */ /* 0x000fe20000000800 */
[----:B------:R-:W0:Y:S01]  /*0010*/  S2R R5, SR_TID.X ;  /* 0x0000000000057919 */ /* 0x000e220000002100 */
[----:B------:R-:W0:Y:S06]  /*0020*/  LDCU UR4, c[0x0][0x360] ;  /* 0x00006c00ff0477ac */ /* 0x000e2c0008000800 */
[----:B------:R-:W1:Y:S01]  /*0030*/  LDC.64 R2, c[0x0][0x388] ;  /* 0x0000e200ff027b82 */ /* 0x000e620000000a00 */
[----:B------:R-:W0:Y:S02]  /*0040*/  S2R R0, SR_CTAID.X ;  /* 0x0000000000007919 */ /* 0x000e240000002500 */
[----:B0-----:R-:W-:-:S05]  /*0050*/  IMAD R5, R0, UR4, R5 ;  /* 0x0000000400057c24 */ /* 0x001fca000f8e0205 */
[----:B------:R-:W-:-:S13]  /*0060*/  ISETP.GT.AND P0, PT, R5, 0x3e7, PT ;  /* 0x000003e70500780c */ /* 0x000fda0003f04270 */
[----:B-1----:R-:W-:Y:S05]  /*0070*/  @P0 EXIT ;  /* 0x000000000000094d */ /* 0x002fea0003800000 */
[----:B------:R-:W0:Y:S01]  /*0080*/  LDCU.64 UR4, c[0x0][0x358] ;  /* 0x00006b00ff0477ac */ /* 0x000e220008000a00 */
[----:B------:R-:W-:Y:S02]  /*0090*/  IMAD.WIDE R2, R5, 0x4, R2 ;  /* 0x0000000405027825 */ /* 0x000fe400078e0202 */
[----:B------:R-:W1:Y:S04]  /*00a0*/  LDC.64 R4, c[0x0][0x380] ;  /* 0x0000e000ff047b82 */ /* 0x000e680000000a00 */
[----:B0-----:R-:W1:Y:S01]  /*00b0*/  LDG.E R3, desc[UR4][R2.64] ;  /* 0x0000000402037981 */ /* 0x001e62000c1e1900 */
[----:B------:R-:W-:Y:S02]  /*00c0*/  HFMA2 R7, -RZ, RZ, 0, 5.9604644775390625e-08 ;  /* 0x00000001ff077431 */ /* 0x000fe400000001ff */
[----:B-1----:R-:W-:-:S05]  /*00d0*/  IMAD.WIDE R4, R3, 0x4, R4 ;  /* 0x0000000403047825 */ /* 0x002fca00078e0204 */
[----:B------:R-:W-:Y:S01]  /*00e0*/  REDG.E.ADD.STRONG.GPU desc[UR4][R4.64], R7 ;  /* 0x000000070400798e */ /* 0x000fe2000c12e104 */
[----:B------:R-:W-:Y:S05]  /*00f0*/  EXIT ;  /* 0x000000000000794d */ /* 0x000fea0003800000 */
.L_x_0:
[----:B------:R-:W-:-:S00]  /*0100*/  BRA `(.L_x_0) ;  /* 0xfffffffc00fc7947 */ /* 0x000fc0000383ffff */
[----:B------:R-:W-:-:S00]  /*0110*/  NOP ;  /* 0x0000000000007918 */ /* 0x000fc00000000000 */
        /* <DEDUP_REMOVED lines=14> */
.L_x_2:


//--------------------- .text._Z19hist_without_atomicPiS_ --------------------------
	.section	.text._Z19hist_without_atomicPiS_,"ax",@progbits
	.align	128
        .global         _Z19hist_without_atomicPiS_
        .type           _Z19hist_without_atomicPiS_,@function
        .size           _Z19hist_without_atomicPiS_,(.L_x_3 - _Z19hist_without_atomicPiS_)
        .other          _Z19hist_without_atomicPiS_,@"STO_CUDA_ENTRY STV_DEFAULT"
_Z19hist_without_atomicPiS_:
.text._Z19hist_without_atomicPiS_:
        /* <DEDUP_REMOVED lines=11> */
[----:B0-----:R-:W1:Y:S02]  /*00b0*/  LDG.E R3, desc[UR4][R2.64] ;  /* 0x0000000402037981 */ /* 0x001e64000c1e1900 */
[----:B-1----:R-:W-:-:S05]  /*00c0*/  IMAD.WIDE R4, R3, 0x4, R4 ;  /* 0x0000000403047825 */ /* 0x002fca00078e0204 */
[----:B------:R-:W2:Y:S02]  /*00d0*/  LDG.E R0, desc[UR4][R4.64] ;  /* 0x0000000404007981 */ /* 0x000ea4000c1e1900 */
[----:B--2---:R-:W-:-:S05]  /*00e0*/  IADD3 R7, PT, PT, R0, 0x1, RZ ;  /* 0x0000000100077810 */ /* 0x004fca0007ffe0ff */
[----:B------:R-:W-:Y:S01]  /*00f0*/  STG.E desc[UR4][R4.64], R7 ;  /* 0x0000000704007986 */ /* 0x000fe2000c101904 */
[----:B------:R-:W-:Y:S05]  /*0100*/  EXIT ;  /* 0x000000000000794d */ /* 0x000fea0003800000 */
.L_x_1:
        /* <DEDUP_REMOVED lines=15> */
.L_x_3:


//--------------------- .nv.shared.reserved.0     --------------------------
	.section	.nv.shared.reserved.0,"aw",@nobits
	.weak		__nv_reservedSMEM_offset_0_alias
	.size		__nv_reservedSMEM_offset_0_alias, 0, 64
	.other		__nv_reservedSMEM_offset_0_alias,@"STO_CUDA_RESERVED_SHARED STV_DEFAULT"
__nv_reservedSMEM_offset_0_alias:
	.zero		0
	.zero		64


//--------------------- .nv.constant0._Z16hist_with_atomicPiS_ --------------------------
	.section	.nv.constant0._Z16hist_with_atomicPiS_,"a",@progbits
	.sectionflags	@""
	.align	4
.nv.constant0._Z16hist_with_atomicPiS_:
	.zero		912


//--------------------- .nv.constant0._Z19hist_without_atomicPiS_ --------------------------
	.section	.nv.constant0._Z19hist_without_atomicPiS_,"a",@progbits
	.sectionflags	@""
	.align	4
.nv.constant0._Z19hist_without_atomicPiS_:
	.zero		912


//--------------------- SYMBOLS --------------------------

	.type		.nv.reservedSmem.offset0,@object
	.size		.nv.reservedSmem.offset0,0x4
